//
// Generated by NVIDIA NVVM Compiler
//
// Compiler Build ID: CL-36424714
// Cuda compilation tools, release 13.0, V13.0.88
// Based on NVVM 20.0.0
//

.version 9.0
.target sm_100
.address_size 64

	// .globl	_Z3dotPlS_S_i

.visible .entry _Z3dotPlS_S_i(
	.param .u64 .ptr .align 1 _Z3dotPlS_S_i_param_0,
	.param .u64 .ptr .align 1 _Z3dotPlS_S_i_param_1,
	.param .u64 .ptr .align 1 _Z3dotPlS_S_i_param_2,
	.param .u32 _Z3dotPlS_S_i_param_3
)
{
	.reg .pred 	%p<10>;
	.reg .b32 	%r<41>;
	.reg .b64 	%rd<133>;

	ld.param.u64 	%rd26, [_Z3dotPlS_S_i_param_0];
	ld.param.u64 	%rd27, [_Z3dotPlS_S_i_param_1];
	ld.param.u32 	%r17, [_Z3dotPlS_S_i_param_3];
	cvta.to.global.u64 	%rd1, %rd27;
	cvta.to.global.u64 	%rd2, %rd26;
	mov.u32 	%r18, %ctaid.y;
	mov.u32 	%r19, %ntid.y;
	mov.u32 	%r20, %tid.y;
	mad.lo.s32 	%r1, %r18, %r19, %r20;
	mov.u32 	%r21, %ctaid.x;
	mov.u32 	%r22, %ntid.x;
	mov.u32 	%r23, %tid.x;
	mad.lo.s32 	%r2, %r21, %r22, %r23;
	max.s32 	%r24, %r1, %r2;
	setp.ge.s32 	%p1, %r24, %r17;
	@%p1 bra 	$L__BB0_13;
	mul.lo.s32 	%r3, %r17, %r1;
	and.b32  	%r4, %r17, 7;
	setp.lt.u32 	%p2, %r17, 8;
	mov.b64 	%rd132, 0;
	mov.b32 	%r39, 0;
	@%p2 bra 	$L__BB0_4;
	and.b32  	%r26, %r17, 2147483640;
	neg.s32 	%r37, %r26;
	mul.wide.s32 	%rd31, %r17, 8;
	add.s64 	%rd3, %rd1, %rd31;
	mul.wide.s32 	%rd32, %r17, 16;
	add.s64 	%rd4, %rd1, %rd32;
	mul.wide.s32 	%rd33, %r17, 24;
	add.s64 	%rd5, %rd1, %rd33;
	mul.wide.s32 	%rd34, %r17, 32;
	add.s64 	%rd6, %rd1, %rd34;
	mul.wide.s32 	%rd35, %r17, 40;
	add.s64 	%rd7, %rd1, %rd35;
	mul.wide.s32 	%rd36, %r17, 48;
	add.s64 	%rd8, %rd1, %rd36;
	mul.wide.s32 	%rd37, %r17, 56;
	add.s64 	%rd9, %rd1, %rd37;
	mul.wide.u32 	%rd38, %r3, 8;
	add.s64 	%rd39, %rd38, %rd2;
	add.s64 	%rd124, %rd39, 32;
	mov.b64 	%rd132, 0;
	mov.u32 	%r36, %r2;
$L__BB0_3:
	.pragma "nounroll";
	and.b32  	%r39, %r17, 2147483640;
	mul.wide.s32 	%rd40, %r36, 8;
	add.s64 	%rd41, %rd3, %rd40;
	add.s64 	%rd42, %rd4, %rd40;
	add.s64 	%rd43, %rd5, %rd40;
	add.s64 	%rd44, %rd6, %rd40;
	add.s64 	%rd45, %rd7, %rd40;
	add.s64 	%rd46, %rd8, %rd40;
	add.s64 	%rd47, %rd9, %rd40;
	add.s64 	%rd48, %rd1, %rd40;
	ld.global.u64 	%rd49, [%rd124+-32];
	ld.global.u64 	%rd50, [%rd48];
	mad.lo.s64 	%rd51, %rd50, %rd49, %rd132;
	ld.global.u64 	%rd52, [%rd124+-24];
	ld.global.u64 	%rd53, [%rd41];
	mad.lo.s64 	%rd54, %rd53, %rd52, %rd51;
	ld.global.u64 	%rd55, [%rd124+-16];
	ld.global.u64 	%rd56, [%rd42];
	mad.lo.s64 	%rd57, %rd56, %rd55, %rd54;
	ld.global.u64 	%rd58, [%rd124+-8];
	ld.global.u64 	%rd59, [%rd43];
	mad.lo.s64 	%rd60, %rd59, %rd58, %rd57;
	ld.global.u64 	%rd61, [%rd124];
	ld.global.u64 	%rd62, [%rd44];
	mad.lo.s64 	%rd63, %rd62, %rd61, %rd60;
	ld.global.u64 	%rd64, [%rd124+8];
	ld.global.u64 	%rd65, [%rd45];
	mad.lo.s64 	%rd66, %rd65, %rd64, %rd63;
	ld.global.u64 	%rd67, [%rd124+16];
	ld.global.u64 	%rd68, [%rd46];
	mad.lo.s64 	%rd69, %rd68, %rd67, %rd66;
	ld.global.u64 	%rd70, [%rd124+24];
	ld.global.u64 	%rd71, [%rd47];
	mad.lo.s64 	%rd132, %rd71, %rd70, %rd69;
	add.s32 	%r37, %r37, 8;
	shl.b32 	%r27, %r17, 3;
	add.s32 	%r36, %r36, %r27;
	add.s64 	%rd124, %rd124, 64;
	setp.ne.s32 	%p3, %r37, 0;
	@%p3 bra 	$L__BB0_3;
$L__BB0_4:
	setp.eq.s32 	%p4, %r4, 0;
	@%p4 bra 	$L__BB0_12;
	and.b32  	%r12, %r17, 3;
	setp.lt.u32 	%p5, %r4, 4;
	@%p5 bra 	$L__BB0_7;
	add.s32 	%r28, %r39, %r3;
	mul.wide.u32 	%rd73, %r28, 8;
	add.s64 	%rd74, %rd2, %rd73;
	ld.global.u64 	%rd75, [%rd74];
	mad.lo.s32 	%r29, %r39, %r17, %r2;
	mul.wide.s32 	%rd76, %r29, 8;
	add.s64 	%rd77, %rd1, %rd76;
	ld.global.u64 	%rd78, [%rd77];
	mad.lo.s64 	%rd79, %rd78, %rd75, %rd132;
	cvt.u64.u32 	%rd80, %r3;
	cvt.u64.u32 	%rd81, %r39;
	add.s64 	%rd82, %rd81, %rd80;
	shl.b64 	%rd83, %rd82, 3;
	add.s64 	%rd84, %rd2, %rd83;
	ld.global.u64 	%rd85, [%rd84+8];
	mul.wide.s32 	%rd86, %r17, 8;
	add.s64 	%rd87, %rd77, %rd86;
	ld.global.u64 	%rd88, [%rd87];
	mad.lo.s64 	%rd89, %rd88, %rd85, %rd79;
	ld.global.u64 	%rd90, [%rd84+16];
	add.s64 	%rd91, %rd87, %rd86;
	ld.global.u64 	%rd92, [%rd91];
	mad.lo.s64 	%rd93, %rd92, %rd90, %rd89;
	ld.global.u64 	%rd94, [%rd84+24];
	add.s64 	%rd95, %rd91, %rd86;
	ld.global.u64 	%rd96, [%rd95];
	mad.lo.s64 	%rd132, %rd96, %rd94, %rd93;
	add.s32 	%r39, %r39, 4;
$L__BB0_7:
	setp.eq.s32 	%p6, %r12, 0;
	@%p6 bra 	$L__BB0_12;
	setp.eq.s32 	%p7, %r12, 1;
	@%p7 bra 	$L__BB0_10;
	add.s32 	%r30, %r39, %r3;
	mul.wide.u32 	%rd98, %r30, 8;
	add.s64 	%rd99, %rd2, %rd98;
	ld.global.u64 	%rd100, [%rd99];
	mad.lo.s32 	%r31, %r39, %r17, %r2;
	mul.wide.s32 	%rd101, %r31, 8;
	add.s64 	%rd102, %rd1, %rd101;
	ld.global.u64 	%rd103, [%rd102];
	mad.lo.s64 	%rd104, %rd103, %rd100, %rd132;
	cvt.u64.u32 	%rd105, %r3;
	cvt.u64.u32 	%rd106, %r39;
	add.s64 	%rd107, %rd106, %rd105;
	shl.b64 	%rd108, %rd107, 3;
	add.s64 	%rd109, %rd2, %rd108;
	ld.global.u64 	%rd110, [%rd109+8];
	mul.wide.s32 	%rd111, %r17, 8;
	add.s64 	%rd112, %rd102, %rd111;
	ld.global.u64 	%rd113, [%rd112];
	mad.lo.s64 	%rd132, %rd113, %rd110, %rd104;
	add.s32 	%r39, %r39, 2;
$L__BB0_10:
	and.b32  	%r32, %r17, 1;
	setp.eq.b32 	%p8, %r32, 1;
	not.pred 	%p9, %p8;
	@%p9 bra 	$L__BB0_12;
	add.s32 	%r33, %r39, %r3;
	mul.wide.u32 	%rd114, %r33, 8;
	add.s64 	%rd115, %rd2, %rd114;
	ld.global.u64 	%rd116, [%rd115];
	mad.lo.s32 	%r34, %r39, %r17, %r2;
	mul.wide.s32 	%rd117, %r34, 8;
	add.s64 	%rd118, %rd1, %rd117;
	ld.global.u64 	%rd119, [%rd118];
	mad.lo.s64 	%rd132, %rd119, %rd116, %rd132;
$L__BB0_12:
	ld.param.u64 	%rd123, [_Z3dotPlS_S_i_param_2];
	add.s32 	%r35, %r3, %r2;
	cvta.to.global.u64 	%rd120, %rd123;
	mul.wide.s32 	%rd121, %r35, 8;
	add.s64 	%rd122, %rd120, %rd121;
	st.global.u64 	[%rd122], %rd132;
$L__BB0_13:
	ret;

}


// ===== COMPILED SASS (sm_100) =====

	.target	sm_100

	.elftype	@"ET_EXEC"


//--------------------- .note.nv.tkinfo           --------------------------
	.section	.note.nv.tkinfo,"",@"SHT_NOTE"
	.sectionflags	@"SHF_NOTE_NV_TKINFO"
	.tkinfo
        /*0018*/ 	.word	0x00000002
        /*0030*/ 	.string	""
        /*0030*/ 	.string	"ptxas"
        /*0030*/ 	.string	"Cuda compilation tools, release 13.0, V13.0.88"
        /*0030*/ 	.string	"Build cuda_13.0.r13.0/compiler.36424714_0"
        /*0030*/ 	.string	"-arch sm_100 -m 64 "



//--------------------- .note.nv.cuinfo           --------------------------
	.section	.note.nv.cuinfo,"",@"SHT_NOTE"
	.sectionflags	@"SHF_NOTE_NV_CUINFO"
        /*0018*/ 	.short	0x0002
        /*001a*/ 	.short	0x0064
        /*001c*/ 	.short	0x0082
	.zero		2


//--------------------- .nv.info                  --------------------------
	.section	.nv.info,"",@"SHT_CUDA_INFO"
	.align	4


	//----- nvinfo : EIATTR_REGCOUNT
	.align		4
        /*0000*/ 	.byte	0x04, 0x2f
        /*0002*/ 	.short	(.L_1 - .L_0)
	.align		4
.L_0:
        /*0004*/ 	.word	index@(_Z3dotPlS_S_i)
        /*0008*/ 	.word	0x0000001e


	//----- nvinfo : EIATTR_FRAME_SIZE
	.align		4
.L_1:
        /*000c*/ 	.byte	0x04, 0x11
        /*000e*/ 	.short	(.L_3 - .L_2)
	.align		4
.L_2:
        /*0010*/ 	.word	index@(_Z3dotPlS_S_i)
        /*0014*/ 	.word	0x00000000


	//----- nvinfo : EIATTR_MIN_STACK_SIZE
	.align		4
.L_3:
        /*0018*/ 	.byte	0x04, 0x12
        /*001a*/ 	.short	(.L_5 - .L_4)
	.align		4
.L_4:
        /*001c*/ 	.word	index@(_Z3dotPlS_S_i)
        /*0020*/ 	.word	0x00000000
.L_5:


//--------------------- .nv.compat                --------------------------
	.section	.nv.compat,"",@"SHT_CUDA_COMPAT_INFO"
	.align	4
        /*0000*/ 	.byte	0x02, 0x09, 0x00, 0x00, 0x02, 0x02, 0x01, 0x00, 0x02, 0x05, 0x05, 0x00, 0x03, 0x07, 0x01, 0x01
        /*0010*/ 	.byte	0x02, 0x03, 0x00, 0x00, 0x02, 0x06, 0x01, 0x00, 0x04, 0x0b, 0x08, 0x00, 0x09, 0x00, 0x00, 0x00
        /*0020*/ 	.byte	0x00, 0x00, 0x00, 0x00


//--------------------- .nv.info._Z3dotPlS_S_i    --------------------------
	.section	.nv.info._Z3dotPlS_S_i,"",@"SHT_CUDA_INFO"
	.sectionflags	@""
	.align	4


	//----- nvinfo : EIATTR_CUDA_API_VERSION
	.align		4
        /*0000*/ 	.byte	0x04, 0x37
        /*0002*/ 	.short	(.L_7 - .L_6)
.L_6:
        /*0004*/ 	.word	0x00000082


	//----- nvinfo : EIATTR_KPARAM_INFO
	.align		4
.L_7:
        /*0008*/ 	.byte	0x04, 0x17
        /*000a*/ 	.short	(.L_9 - .L_8)
.L_8:
        /*000c*/ 	.word	0x00000000
        /*0010*/ 	.short	0x0003
        /*0012*/ 	.short	0x0018
        /*0014*/ 	.byte	0x00, 0xf0, 0x11, 0x00


	//----- nvinfo : EIATTR_KPARAM_INFO
	.align		4
.L_9:
        /*0018*/ 	.byte	0x04, 0x17
        /*001a*/ 	.short	(.L_11 - .L_10)
.L_10:
        /*001c*/ 	.word	0x00000000
        /*0020*/ 	.short	0x0002
        /*0022*/ 	.short	0x0010
        /*0024*/ 	.byte	0x00, 0xf5, 0x21, 0x00


	//----- nvinfo : EIATTR_KPARAM_INFO
	.align		4
.L_11:
        /*0028*/ 	.byte	0x04, 0x17
        /*002a*/ 	.short	(.L_13 - .L_12)
.L_12:
        /*002c*/ 	.word	0x00000000
        /*0030*/ 	.short	0x0001
        /*0032*/ 	.short	0x0008
        /*0034*/ 	.byte	0x00, 0xf5, 0x21, 0x00


	//----- nvinfo : EIATTR_KPARAM_INFO
	.align		4
.L_13:
        /*0038*/ 	.byte	0x04, 0x17
        /*003a*/ 	.short	(.L_15 - .L_14)
.L_14:
        /*003c*/ 	.word	0x00000000
        /*0040*/ 	.short	0x0000
        /*0042*/ 	.short	0x0000
        /*0044*/ 	.byte	0x00, 0xf5, 0x21, 0x00


	//----- nvinfo : EIATTR_SPARSE_MMA_MASK
	.align		4
.L_15:
        /*0048*/ 	.byte	0x03, 0x50
        /*004a*/ 	.short	0x0000


	//----- nvinfo : EIATTR_MAXREG_COUNT
	.align		4
        /*004c*/ 	.byte	0x03, 0x1b
        /*004e*/ 	.short	0x00ff


	//----- nvinfo : EIATTR_MERCURY_ISA_VERSION
	.align		4
        /*0050*/ 	.byte	0x03, 0x5f
        /*0052*/ 	.short	0x0101


	//----- nvinfo : EIATTR_VRC_CTA_INIT_COUNT
	.align		4
        /*0054*/ 	.byte	0x02, 0x4a
	.zero		1
	.zero		1


	//----- nvinfo : EIATTR_EXIT_INSTR_OFFSETS
	.align		4
        /*0058*/ 	.byte	0x04, 0x1c
        /*005a*/ 	.short	(.L_17 - .L_16)


	//   ....[0]....
.L_16:
        /*005c*/ 	.word	0x000000c0


	//   ....[1]....
        /*0060*/ 	.word	0x00000d00


	//----- nvinfo : EIATTR_CBANK_PARAM_SIZE
	.align		4
.L_17:
        /*0064*/ 	.byte	0x03, 0x19
        /*0066*/ 	.short	0x001c


	//----- nvinfo : EIATTR_PARAM_CBANK
	.align		4
        /*0068*/ 	.byte	0x04, 0x0a
        /*006a*/ 	.short	(.L_19 - .L_18)
	.align		4
.L_18:
        /*006c*/ 	.word	index@(.nv.constant0._Z3dotPlS_S_i)
        /*0070*/ 	.short	0x0380
        /*0072*/ 	.short	0x001c


	//----- nvinfo : EIATTR_SW_WAR
	.align		4
.L_19:
        /*0074*/ 	.byte	0x04, 0x36
        /*0076*/ 	.short	(.L_21 - .L_20)
.L_20:
        /*0078*/ 	.word	0x00000008
.L_21:


//--------------------- .nv.callgraph             --------------------------
	.section	.nv.callgraph,"",@"SHT_CUDA_CALLGRAPH"
	.align	4
	.sectionentsize	8
	.align		4
        /*0000*/ 	.word	0x00000000
	.align		4
        /*0004*/ 	.word	0xffffffff
	.align		4
        /*0008*/ 	.word	0x00000000
	.align		4
        /*000c*/ 	.word	0xfffffffe
	.align		4
        /*0010*/ 	.word	0x00000000
	.align		4
        /*0014*/ 	.word	0xfffffffd
	.align		4
        /*0018*/ 	.word	0x00000000
	.align		4
        /*001c*/ 	.word	0xfffffffc


//--------------------- .text._Z3dotPlS_S_i       --------------------------
	.section	.text._Z3dotPlS_S_i,"ax",@progbits
	.align	128
        .global         _Z3dotPlS_S_i
        .type           _Z3dotPlS_S_i,@function
        .size           _Z3dotPlS_S_i,(.L_x_6 - _Z3dotPlS_S_i)
        .other          _Z3dotPlS_S_i,@"STO_CUDA_ENTRY STV_DEFAULT"
_Z3dotPlS_S_i:
.text._Z3dotPlS_S_i:
[----:B------:R-:W-:Y:S01]  /*0000*/  LDC R1, c[0x0][0x37c] ;  /* 0x0000df00ff017b82 */ /* 0x000fe20000000800 */
[----:B------:R-:W0:Y:S07]  /*0010*/  S2R R0, SR_TID.Y ;  /* 0x0000000000007919 */ /* 0x000e2e0000002200 */
[----:B------:R-:W0:Y:S01]  /*0020*/  S2UR UR4, SR_CTAID.Y ;  /* 0x00000000000479c3 */ /* 0x000e220000002600 */
[----:B------:R-:W1:Y:S01]  /*0030*/  LDCU UR18, c[0x0][0x398] ;  /* 0x00007300ff1277ac */ /* 0x000e620008000800 */
[----:B------:R-:W2:Y:S06]  /*0040*/  S2R R3, SR_TID.X ;  /* 0x0000000000037919 */ /* 0x000eac0000002100 */
[----:B------:R-:W0:Y:S08]  /*0050*/  LDC R13, c[0x0][0x364] ;  /* 0x0000d900ff0d7b82 */ /* 0x000e300000000800 */
[----:B------:R-:W2:Y:S08]  /*0060*/  S2UR UR5, SR_CTAID.X ;  /* 0x00000000000579c3 */ /* 0x000eb00000002500 */
[----:B------:R-:W2:Y:S01]  /*0070*/  LDC R2, c[0x0][0x360] ;  /* 0x0000d800ff027b82 */ /* 0x000ea20000000800 */
[----:B0-----:R-:W-:-:S02]  /*0080*/  IMAD R13, R13, UR4, R0 ;  /* 0x000000040d0d7c24 */ /* 0x001fc4000f8e0200 */
[----:B--2---:R-:W-:-:S05]  /*0090*/  IMAD R0, R2, UR5, R3 ;  /* 0x0000000502007c24 */ /* 0x004fca000f8e0203 */
[----:B------:R-:W-:-:S04]  /*00a0*/  VIMNMX R2, PT, PT, R13, R0, !PT ;  /* 0x000000000d027248 */ /* 0x000fc80007fe0100 */
[----:B-1----:R-:W-:-:S13]  /*00b0*/  ISETP.GE.AND P0, PT, R2, UR18, PT ;  /* 0x0000001202007c0c */ /* 0x002fda000bf06270 */
[----:B------:R-:W-:Y:S05]  /*00c0*/  @P0 EXIT ;  /* 0x000000000000094d */ /* 0x000fea0003800000 */
[----:B------:R-:W-:Y:S01]  /*00d0*/  UISETP.GE.U32.AND UP0, UPT, UR18, 0x8, UPT ;  /* 0x000000081200788c */ /* 0x000fe2000bf06070 */
[----:B------:R-:W-:Y:S02]  /*00e0*/  HFMA2 R12, -RZ, RZ, 0, 0 ;  /* 0x00000000ff0c7431 */ /* 0x000fe400000001ff */
[----:B------:R-:W-:Y:S01]  /*00f0*/  IMAD R13, R13, UR18, RZ ;  /* 0x000000120d0d7c24 */ /* 0x000fe2000f8e02ff */
[----:B------:R-:W-:Y:S01]  /*0100*/  CS2R R4, SRZ ;  /* 0x0000000000047805 */ /* 0x000fe2000001ff00 */
[----:B------:R-:W0:Y:S04]  /*0110*/  LDCU.64 UR16, c[0x0][0x358] ;  /* 0x00006b00ff1077ac */ /* 0x000e280008000a00 */
[----:B------:R-:W-:Y:S05]  /*0120*/  BRA.U !UP0, `(.L_x_0) ;  /* 0x0000000508707547 */ /* 0x000fea000b800000 */
[----:B------:R-:W1:Y:S01]  /*0130*/  LDCU.128 UR20, c[0x0][0x380] ;  /* 0x00007000ff1477ac */ /* 0x000e620008000c00 */
[----:B------:R-:W-:Y:S02]  /*0140*/  CS2R R4, SRZ ;  /* 0x0000000000047805 */ /* 0x000fe4000001ff00 */
[----:B------:R-:W-:Y:S01]  /*0150*/  MOV R12, R0 ;  /* 0x00000000000c7202 */ /* 0x000fe20000000f00 */
[----:B------:R-:W-:-:S04]  /*0160*/  ULOP3.LUT UR4, UR18, 0x7ffffff8, URZ, 0xc0, !UPT ;  /* 0x7ffffff812047892 */ /* 0x000fc8000f8ec0ff */
[----:B------:R-:W-:Y:S01]  /*0170*/  UIADD3 UR4, UPT, UPT, -UR4, URZ, URZ ;  /* 0x000000ff04047290 */ /* 0x000fe2000fffe1ff */
[----:B-1----:R-:W-:Y:S01]  /*0180*/  MOV R2, UR20 ;  /* 0x0000001400027c02 */ /* 0x002fe20008000f00 */
[----:B------:R-:W-:Y:S01]  /*0190*/  UIMAD.WIDE UR6, UR18, 0x18, UR22 ;  /* 0x00000018120678a5 */ /* 0x000fe2000f8e0216 */
[----:B------:R-:W-:Y:S01]  /*01a0*/  MOV R3, UR21 ;  /* 0x0000001500037c02 */ /* 0x000fe20008000f00 */
[----:B------:R-:W-:Y:S02]  /*01b0*/  UIMAD.WIDE UR8, UR18, 0x20, UR22 ;  /* 0x00000020120878a5 */ /* 0x000fe4000f8e0216 */
[----:B------:R-:W-:Y:S01]  /*01c0*/  UIMAD.WIDE UR10, UR18, 0x28, UR22 ;  /* 0x00000028120a78a5 */ /* 0x000fe2000f8e0216 */
[----:B------:R-:W-:Y:S01]  /*01d0*/  IMAD.WIDE.U32 R2, R13, 0x8, R2 ;  /* 0x000000080d027825 */ /* 0x000fe200078e0002 */
[----:B------:R-:W-:Y:S02]  /*01e0*/  UIMAD.WIDE UR12, UR18, 0x30, UR22 ;  /* 0x00000030120c78a5 */ /* 0x000fe4000f8e0216 */
[----:B------:R-:W-:Y:S01]  /*01f0*/  UIMAD.WIDE UR14, UR18, 0x38, UR22 ;  /* 0x00000038120e78a5 */ /* 0x000fe2000f8e0216 */
[----:B------:R-:W-:-:S04]  /*0200*/  IADD3 R2, P0, PT, R2, 0x20, RZ ;  /* 0x0000002002027810 */ /* 0x000fc80007f1e0ff */
[----:B------:R-:W-:-:S09]  /*0210*/  IADD3.X R3, PT, PT, RZ, R3, RZ, P0, !PT ;  /* 0x00000003ff037210 */ /* 0x000fd200007fe4ff */
.L_x_1:
[----:B------:R-:W-:Y:S01]  /*0220*/  MOV R23, 0x8 ;  /* 0x0000000800177802 */ /* 0x000fe20000000f00 */
[----:B------:R-:W-:Y:S01]  /*0230*/  UIMAD.WIDE UR20, UR18, 0x8, UR22 ;  /* 0x00000008121478a5 */ /* 0x000fe2000f8e0216 */
[----:B0-----:R-:W2:Y:S03]  /*0240*/  LDG.E.64 R20, desc[UR16][R2.64+-0x20] ;  /* 0xffffe01002147981 */ /* 0x001ea6000c1e1b00 */
[----:B------:R-:W-:Y:S01]  /*0250*/  IMAD.WIDE R22, R12, R23, UR22 ;  /* 0x000000160c167e25 */ /* 0x000fe2000f8e0217 */
[----:B------:R-:W3:Y:S01]  /*0260*/  LDG.E.64 R6, desc[UR16][R2.64+-0x18] ;  /* 0xffffe81002067981 */ /* 0x000ee2000c1e1b00 */
[----:B------:R-:W-:Y:S02]  /*0270*/  MOV R18, UR20 ;  /* 0x0000001400127c02 */ /* 0x000fe40008000f00 */
[----:B------:R-:W-:Y:S01]  /*0280*/  MOV R19, UR21 ;  /* 0x0000001500137c02 */ /* 0x000fe20008000f00 */
[----:B------:R-:W4:Y:S01]  /*0290*/  LDG.E.64 R14, desc[UR16][R2.64+-0x10] ;  /* 0xfffff010020e7981 */ /* 0x000f22000c1e1b00 */
[----:B------:R-:W-:-:S03]  /*02a0*/  UIMAD.WIDE UR20, UR18, 0x10, UR22 ;  /* 0x00000010121478a5 */ /* 0x000fc6000f8e0216 */
[----:B------:R-:W2:Y:S01]  /*02b0*/  LDG.E.64 R22, desc[UR16][R22.64] ;  /* 0x0000001016167981 */ /* 0x000ea2000c1e1b00 */
[C---:B------:R-:W-:Y:S02]  /*02c0*/  IMAD.WIDE R18, R12.reuse, 0x8, R18 ;  /* 0x000000080c127825 */ /* 0x040fe400078e0212 */
[----:B------:R-:W-:Y:S02]  /*02d0*/  MOV R16, UR20 ;  /* 0x0000001400107c02 */ /* 0x000fe40008000f00 */
[----:B------:R-:W-:Y:S01]  /*02e0*/  HFMA2 R11, -RZ, RZ, 0, 4.76837158203125e-07 ;  /* 0x00000008ff0b7431 */ /* 0x000fe200000001ff */
[----:B------:R-:W-:Y:S01]  /*02f0*/  MOV R17, UR21 ;  /* 0x0000001500117c02 */ /* 0x000fe20008000f00 */
[----:B------:R-:W5:Y:S04]  /*0300*/  LDG.E.64 R8, desc[UR16][R2.64+-0x8] ;  /* 0xfffff81002087981 */ /* 0x000f68000c1e1b00 */
[----:B------:R-:W3:Y:S01]  /*0310*/  LDG.E.64 R18, desc[UR16][R18.64] ;  /* 0x0000001012127981 */ /* 0x000ee2000c1e1b00 */
[----:B------:R-:W-:-:S06]  /*0320*/  IMAD.WIDE R16, R12, 0x8, R16 ;  /* 0x000000080c107825 */ /* 0x000fcc00078e0210 */
[----:B------:R-:W4:Y:S01]  /*0330*/  LDG.E.64 R16, desc[UR16][R16.64] ;  /* 0x0000001010107981 */ /* 0x000f22000c1e1b00 */
[----:B------:R-:W-:-:S06]  /*0340*/  IMAD.WIDE R10, R12, R11, UR6 ;  /* 0x000000060c0a7e25 */ /* 0x000fcc000f8e020b */
[----:B------:R-:W5:Y:S01]  /*0350*/  LDG.E.64 R10, desc[UR16][R10.64] ;  /* 0x000000100a0a7981 */ /* 0x000f62000c1e1b00 */
[----:B--2---:R-:W-:Y:S02]  /*0360*/  IMAD R23, R23, R20, RZ ;  /* 0x0000001417177224 */ /* 0x004fe400078e02ff */
[----:B------:R-:W-:Y:S01]  /*0370*/  IMAD.WIDE.U32 R24, R20, R22, R4 ;  /* 0x0000001614187225 */ /* 0x000fe200078e0004 */
[----:B------:R-:W-:-:S03]  /*0380*/  MOV R5, 0x8 ;  /* 0x0000000800057802 */ /* 0x000fc60000000f00 */
[----:B------:R-:W-:Y:S02]  /*0390*/  IMAD R23, R21, R22, R23 ;  /* 0x0000001615177224 */ /* 0x000fe400078e0217 */
[----:B------:R-:W-:-:S03]  /*03a0*/  IMAD.WIDE R4, R12, R5, UR8 ;  /* 0x000000080c047e25 */ /* 0x000fc6000f8e0205 */
[----:B------:R-:W-:Y:S01]  /*03b0*/  IADD3 R25, PT, PT, R25, R23, RZ ;  /* 0x0000001719197210 */ /* 0x000fe20007ffe0ff */
[----:B---3--:R-:W-:Y:S02]  /*03c0*/  IMAD R19, R19, R6, RZ ;  /* 0x0000000613137224 */ /* 0x008fe400078e02ff */
[----:B------:R-:W-:Y:S01]  /*03d0*/  HFMA2 R23, -RZ, RZ, 0, 4.76837158203125e-07 ;  /* 0x00000008ff177431 */ /* 0x000fe200000001ff */
[----:B------:R-:W2:Y:S01]  /*03e0*/  LDG.E.64 R4, desc[UR16][R4.64] ;  /* 0x0000001004047981 */ /* 0x000ea2000c1e1b00 */
[-C--:B------:R-:W-:Y:S02]  /*03f0*/  IMAD R21, R7, R18.reuse, R19 ;  /* 0x0000001207157224 */ /* 0x080fe400078e0213 */
[----:B------:R-:W-:Y:S02]  /*0400*/  IMAD.WIDE.U32 R18, R6, R18, R24 ;  /* 0x0000001206127225 */ /* 0x000fe400078e0018 */
[----:B------:R-:W2:Y:S02]  /*0410*/  LDG.E.64 R6, desc[UR16][R2.64] ;  /* 0x0000001002067981 */ /* 0x000ea4000c1e1b00 */
[----:B----4-:R-:W-:Y:S01]  /*0420*/  IMAD R17, R17, R14, RZ ;  /* 0x0000000e11117224 */ /* 0x010fe200078e02ff */
[----:B------:R-:W-:Y:S01]  /*0430*/  IADD3 R19, PT, PT, R19, R21, RZ ;  /* 0x0000001513137210 */ /* 0x000fe20007ffe0ff */
[----:B------:R-:W-:-:S04]  /*0440*/  IMAD.WIDE R20, R12, R23, UR10 ;  /* 0x0000000a0c147e25 */ /* 0x000fc8000f8e0217 */
[-C--:B------:R-:W-:Y:S01]  /*0450*/  IMAD R17, R15, R16.reuse, R17 ;  /* 0x000000100f117224 */ /* 0x080fe200078e0211 */
[----:B------:R-:W-:Y:S01]  /*0460*/  MOV R15, 0x8 ;  /* 0x00000008000f7802 */ /* 0x000fe20000000f00 */
[----:B------:R-:W-:Y:S01]  /*0470*/  IMAD.WIDE.U32 R22, R14, R16, R18 ;  /* 0x000000100e167225 */ /* 0x000fe200078e0012 */
[----:B------:R-:W3:Y:S04]  /*0480*/  LDG.E.64 R20, desc[UR16][R20.64] ;  /* 0x0000001014147981 */ /* 0x000ee8000c1e1b00 */
[----:B------:R-:W3:Y:S01]  /*0490*/  LDG.E.64 R18, desc[UR16][R2.64+0x8] ;  /* 0x0000081002127981 */ /* 0x000ee2000c1e1b00 */
[----:B------:R-:W-:Y:S01]  /*04a0*/  IADD3 R23, PT, PT, R23, R17, RZ ;  /* 0x0000001117177210 */ /* 0x000fe20007ffe0ff */
[----:B------:R-:W-:-:S04]  /*04b0*/  IMAD.WIDE R16, R12, R15, UR12 ;  /* 0x0000000c0c107e25 */ /* 0x000fc8000f8e020f */
[----:B------:R-:W-:Y:S01]  /*04c0*/  HFMA2 R25, -RZ, RZ, 0, 4.76837158203125e-07 ;  /* 0x00000008ff197431 */ /* 0x000fe200000001ff */
[----:B------:R-:W4:Y:S04]  /*04d0*/  LDG.E.64 R14, desc[UR16][R2.64+0x10] ;  /* 0x00001010020e7981 */ /* 0x000f28000c1e1b00 */
[----:B------:R-:W4:Y:S01]  /*04e0*/  LDG.E.64 R16, desc[UR16][R16.64] ;  /* 0x0000001010107981 */ /* 0x000f22000c1e1b00 */
[----:B-----5:R-:W-:Y:S02]  /*04f0*/  IMAD R11, R11, R8, RZ ;  /* 0x000000080b0b7224 */ /* 0x020fe400078e02ff */
[----:B------:R-:W-:-:S04]  /*0500*/  IMAD.WIDE R24, R12, R25, UR14 ;  /* 0x0000000e0c187e25 */ /* 0x000fc8000f8e0219 */
[-C--:B------:R-:W-:Y:S02]  /*0510*/  IMAD R9, R9, R10.reuse, R11 ;  /* 0x0000000a09097224 */ /* 0x080fe400078e020b */
[----:B------:R-:W-:Y:S01]  /*0520*/  IMAD.WIDE.U32 R10, R8, R10, R22 ;  /* 0x0000000a080a7225 */ /* 0x000fe200078e0016 */
[----:B------:R-:W5:Y:S04]  /*0530*/  LDG.E.64 R24, desc[UR16][R24.64] ;  /* 0x0000001018187981 */ /* 0x000f68000c1e1b00 */
[----:B------:R0:W5:Y:S01]  /*0540*/  LDG.E.64 R22, desc[UR16][R2.64+0x18] ;  /* 0x0000181002167981 */ /* 0x000162000c1e1b00 */
[----:B------:R-:W-:Y:S01]  /*0550*/  IADD3 R11, PT, PT, R11, R9, RZ ;  /* 0x000000090b0b7210 */ /* 0x000fe20007ffe0ff */
[----:B------:R-:W-:-:S04]  /*0560*/  UIADD3 UR4, UPT, UPT, UR4, 0x8, URZ ;  /* 0x0000000804047890 */ /* 0x000fc8000fffe0ff */
[----:B------:R-:W-:Y:S01]  /*0570*/  UISETP.NE.AND UP0, UPT, UR4, URZ, UPT ;  /* 0x000000ff0400728c */ /* 0x000fe2000bf05270 */
[----:B------:R-:W-:Y:S02]  /*0580*/  MOV R9, UR18 ;  /* 0x0000001200097c02 */ /* 0x000fe40008000f00 */
[----:B0-----:R-:W-:Y:S02]  /*0590*/  IADD3 R2, P0, PT, R2, 0x40, RZ ;  /* 0x0000004002027810 */ /* 0x001fe40007f1e0ff */
[----:B------:R-:W-:Y:S02]  /*05a0*/  LEA R12, R9, R12, 0x3 ;  /* 0x0000000c090c7211 */ /* 0x000fe400078e18ff */
[----:B------:R-:W-:Y:S01]  /*05b0*/  IADD3.X R3, PT, PT, RZ, R3, RZ, P0, !PT ;  /* 0x00000003ff037210 */ /* 0x000fe200007fe4ff */
[----:B--2---:R-:W-:-:S04]  /*05c0*/  IMAD R5, R5, R6, RZ ;  /* 0x0000000605057224 */ /* 0x004fc800078e02ff */
[-C--:B------:R-:W-:Y:S02]  /*05d0*/  IMAD R7, R7, R4.reuse, R5 ;  /* 0x0000000407077224 */ /* 0x080fe400078e0205 */
[----:B------:R-:W-:-:S05]  /*05e0*/  IMAD.WIDE.U32 R4, R6, R4, R10 ;  /* 0x0000000406047225 */ /* 0x000fca00078e000a */
[----:B------:R-:W-:Y:S01]  /*05f0*/  IADD3 R5, PT, PT, R5, R7, RZ ;  /* 0x0000000705057210 */ /* 0x000fe20007ffe0ff */
[----:B---3--:R-:W-:-:S04]  /*0600*/  IMAD R7, R21, R18, RZ ;  /* 0x0000001215077224 */ /* 0x008fc800078e02ff */
[-C--:B------:R-:W-:Y:S02]  /*0610*/  IMAD R7, R19, R20.reuse, R7 ;  /* 0x0000001413077224 */ /* 0x080fe400078e0207 */
[----:B------:R-:W-:-:S04]  /*0620*/  IMAD.WIDE.U32 R18, R18, R20, R4 ;  /* 0x0000001412127225 */ /* 0x000fc800078e0004 */
[----:B----4-:R-:W-:Y:S01]  /*0630*/  IMAD R5, R17, R14, RZ ;  /* 0x0000000e11057224 */ /* 0x010fe200078e02ff */
[----:B------:R-:W-:-:S03]  /*0640*/  IADD3 R19, PT, PT, R19, R7, RZ ;  /* 0x0000000713137210 */ /* 0x000fc60007ffe0ff */
[-C--:B------:R-:W-:Y:S02]  /*0650*/  IMAD R5, R15, R16.reuse, R5 ;  /* 0x000000100f057224 */ /* 0x080fe400078e0205 */
[----:B------:R-:W-:-:S05]  /*0660*/  IMAD.WIDE.U32 R14, R14, R16, R18 ;  /* 0x000000100e0e7225 */ /* 0x000fca00078e0012 */
[----:B------:R-:W-:Y:S01]  /*0670*/  IADD3 R15, PT, PT, R15, R5, RZ ;  /* 0x000000050f0f7210 */ /* 0x000fe20007ffe0ff */
[----:B-----5:R-:W-:Y:S02]  /*0680*/  IMAD R7, R25, R22, RZ ;  /* 0x0000001619077224 */ /* 0x020fe400078e02ff */
[----:B------:R-:W-:-:S04]  /*0690*/  IMAD.WIDE.U32 R4, R22, R24, R14 ;  /* 0x0000001816047225 */ /* 0x000fc800078e000e */
[----:B------:R-:W-:-:S05]  /*06a0*/  IMAD R7, R23, R24, R7 ;  /* 0x0000001817077224 */ /* 0x000fca00078e0207 */
[----:B------:R-:W-:Y:S01]  /*06b0*/  IADD3 R5, PT, PT, R5, R7, RZ ;  /* 0x0000000705057210 */ /* 0x000fe20007ffe0ff */
[----:B------:R-:W-:Y:S06]  /*06c0*/  BRA.U UP0, `(.L_x_1) ;  /* 0xfffffff900d47547 */ /* 0x000fec000b83ffff */
[----:B------:R-:W-:-:S06]  /*06d0*/  ULOP3.LUT UR4, UR18, 0x7ffffff8, URZ, 0xc0, !UPT ;  /* 0x7ffffff812047892 */ /* 0x000fcc000f8ec0ff */
[----:B------:R-:W-:-:S07]  /*06e0*/  MOV R12, UR4 ;  /* 0x00000004000c7c02 */ /* 0x000fce0008000f00 */
.L_x_0:
[----:B------:R-:W-:-:S04]  /*06f0*/  ULOP3.LUT UR5, UR18, 0x7, URZ, 0xc0, !UPT ;  /* 0x0000000712057892 */ /* 0x000fc8000f8ec0ff */
[----:B------:R-:W-:-:S09]  /*0700*/  UISETP.NE.AND UP0, UPT, UR5, URZ, UPT ;  /* 0x000000ff0500728c */ /* 0x000fd2000bf05270 */
[----:B------:R-:W-:Y:S05]  /*0710*/  BRA.U !UP0, `(.L_x_2) ;  /* 0x0000000508687547 */ /* 0x000fea000b800000 */
[----:B------:R-:W-:Y:S02]  /*0720*/  UISETP.GE.U32.AND UP0, UPT, UR5, 0x4, UPT ;  /* 0x000000040500788c */ /* 0x000fe4000bf06070 */
[----:B------:R-:W-:-:S04]  /*0730*/  ULOP3.LUT UR4, UR18, 0x3, URZ, 0xc0, !UPT ;  /* 0x0000000312047892 */ /* 0x000fc8000f8ec0ff */
[----:B------:R-:W-:-:S03]  /*0740*/  UISETP.NE.AND UP1, UPT, UR4, URZ, UPT ;  /* 0x000000ff0400728c */ /* 0x000fc6000bf25270 */
[----:B------:R-:W-:Y:S08]  /*0750*/  BRA.U !UP0, `(.L_x_3) ;  /* 0x0000000108a87547 */ /* 0x000ff0000b800000 */
[----:B------:R-:W1:Y:S01]  /*0760*/  LDC.64 R14, c[0x0][0x380] ;  /* 0x0000e000ff0e7b82 */ /* 0x000e620000000a00 */
[----:B------:R-:W2:Y:S01]  /*0770*/  LDCU.64 UR6, c[0x0][0x380] ;  /* 0x00007000ff0677ac */ /* 0x000ea20008000a00 */
[CC--:B------:R-:W-:Y:S01]  /*0780*/  IADD3 R3, PT, PT, R13.reuse, R12.reuse, RZ ;  /* 0x0000000c0d037210 */ /* 0x0c0fe20007ffe0ff */
[----:B------:R-:W-:Y:S01]  /*0790*/  IMAD R7, R12, UR18, R0 ;  /* 0x000000120c077c24 */ /* 0x000fe2000f8e0200 */
[----:B------:R-:W-:Y:S02]  /*07a0*/  IADD3 R2, P0, PT, R13, R12, RZ ;  /* 0x0000000c0d027210 */ /* 0x000fe40007f1e0ff */
[----:B------:R-:W-:Y:S02]  /*07b0*/  MOV R25, UR18 ;  /* 0x0000001200197c02 */ /* 0x000fe40008000f00 */
[----:B------:R-:W3:Y:S01]  /*07c0*/  LDC.64 R20, c[0x0][0x388] ;  /* 0x0000e200ff147b82 */ /* 0x000ee20000000a00 */
[----:B------:R-:W-:Y:S01]  /*07d0*/  MOV R27, UR18 ;  /* 0x00000012001b7c02 */ /* 0x000fe20008000f00 */
[----:B-1----:R-:W-:Y:S01]  /*07e0*/  IMAD.WIDE.U32 R14, R3, 0x8, R14 ;  /* 0x00000008030e7825 */ /* 0x002fe200078e000e */
[----:B------:R-:W-:-:S02]  /*07f0*/  IADD3.X R3, PT, PT, RZ, RZ, RZ, P0, !PT ;  /* 0x000000ffff037210 */ /* 0x000fc400007fe4ff */
[----:B--2---:R-:W-:-:S03]  /*0800*/  LEA R18, P0, R2, UR6, 0x3 ;  /* 0x0000000602127c11 */ /* 0x004fc6000f8018ff */
[----:B0-----:R-:W2:Y:S01]  /*0810*/  LDG.E.64 R14, desc[UR16][R14.64] ;  /* 0x000000100e0e7981 */ /* 0x001ea2000c1e1b00 */
[----:B---3--:R-:W-:Y:S01]  /*0820*/  IMAD.WIDE R20, R7, 0x8, R20 ;  /* 0x0000000807147825 */ /* 0x008fe200078e0214 */
[----:B------:R-:W-:-:S04]  /*0830*/  LEA.HI.X R19, R2, UR7, R3, 0x3, P0 ;  /* 0x0000000702137c11 */ /* 0x000fc800080f1c03 */
[----:B------:R-:W2:Y:S01]  /*0840*/  LDG.E.64 R16, desc[UR16][R20.64] ;  /* 0x0000001014107981 */ /* 0x000ea2000c1e1b00 */
[----:B------:R-:W-:-:S03]  /*0850*/  IMAD.WIDE R24, R25, 0x8, R20 ;  /* 0x0000000819187825 */ /* 0x000fc600078e0214 */
[----:B------:R-:W3:Y:S04]  /*0860*/  LDG.E.64 R8, desc[UR16][R18.64+0x8] ;  /* 0x0000081012087981 */ /* 0x000ee8000c1e1b00 */
[----:B------:R-:W3:Y:S01]  /*0870*/  LDG.E.64 R10, desc[UR16][R24.64] ;  /* 0x00000010180a7981 */ /* 0x000ee2000c1e1b00 */
[----:B------:R-:W-:Y:S01]  /*0880*/  IMAD.WIDE R26, R27, 0x8, R24 ;  /* 0x000000081b1a7825 */ /* 0x000fe200078e0218 */
[----:B------:R-:W-:Y:S02]  /*0890*/  MOV R23, UR18 ;  /* 0x0000001200177c02 */ /* 0x000fe40008000f00 */
[----:B------:R-:W4:Y:S04]  /*08a0*/  LDG.E.64 R2, desc[UR16][R18.64+0x10] ;  /* 0x0000101012027981 */ /* 0x000f28000c1e1b00 */
[----:B------:R-:W4:Y:S01]  /*08b0*/  LDG.E.64 R6, desc[UR16][R26.64] ;  /* 0x000000101a067981 */ /* 0x000f22000c1e1b00 */
[----:B------:R-:W-:-:S03]  /*08c0*/  IMAD.WIDE R22, R23, 0x8, R26 ;  /* 0x0000000817167825 */ /* 0x000fc600078e021a */
[----:B------:R-:W5:Y:S04]  /*08d0*/  LDG.E.64 R20, desc[UR16][R18.64+0x18] ;  /* 0x0000181012147981 */ /* 0x000f68000c1e1b00 */
[----:B------:R-:W5:Y:S01]  /*08e0*/  LDG.E.64 R22, desc[UR16][R22.64] ;  /* 0x0000001016167981 */ /* 0x000f62000c1e1b00 */
[----:B------:R-:W-:Y:S01]  /*08f0*/  IADD3 R12, PT, PT, R12, 0x4, RZ ;  /* 0x000000040c0c7810 */ /* 0x000fe20007ffe0ff */
[----:B--2---:R-:W-:Y:S02]  /*0900*/  IMAD R17, R17, R14, RZ ;  /* 0x0000000e11117224 */ /* 0x004fe400078e02ff */
[----:B------:R-:W-:-:S04]  /*0910*/  IMAD.WIDE.U32 R4, R14, R16, R4 ;  /* 0x000000100e047225 */ /* 0x000fc800078e0004 */
[----:B------:R-:W-:Y:S02]  /*0920*/  IMAD R17, R15, R16, R17 ;  /* 0x000000100f117224 */ /* 0x000fe400078e0211 */
[----:B---3--:R-:W-:-:S03]  /*0930*/  IMAD R11, R11, R8, RZ ;  /* 0x000000080b0b7224 */ /* 0x008fc600078e02ff */
[----:B------:R-:W-:Y:S01]  /*0940*/  IADD3 R5, PT, PT, R5, R17, RZ ;  /* 0x0000001105057210 */ /* 0x000fe20007ffe0ff */
[-C--:B------:R-:W-:Y:S02]  /*0950*/  IMAD R11, R9, R10.reuse, R11 ;  /* 0x0000000a090b7224 */ /* 0x080fe400078e020b */
[----:B------:R-:W-:-:S04]  /*0960*/  IMAD.WIDE.U32 R8, R8, R10, R4 ;  /* 0x0000000a08087225 */ /* 0x000fc800078e0004 */
[----:B----4-:R-:W-:Y:S01]  /*0970*/  IMAD R5, R7, R2, RZ ;  /* 0x0000000207057224 */ /* 0x010fe200078e02ff */
[----:B------:R-:W-:-:S03]  /*0980*/  IADD3 R9, PT, PT, R9, R11, RZ ;  /* 0x0000000b09097210 */ /* 0x000fc60007ffe0ff */
[-C--:B------:R-:W-:Y:S02]  /*0990*/  IMAD R5, R3, R6.reuse, R5 ;  /* 0x0000000603057224 */ /* 0x080fe400078e0205 */
[----:B------:R-:W-:-:S04]  /*09a0*/  IMAD.WIDE.U32 R2, R2, R6, R8 ;  /* 0x0000000602027225 */ /* 0x000fc800078e0008 */
[----:B-----5:R-:W-:Y:S01]  /*09b0*/  IMAD R7, R23, R20, RZ ;  /* 0x0000001417077224 */ /* 0x020fe200078e02ff */
[----:B------:R-:W-:-:S03]  /*09c0*/  IADD3 R3, PT, PT, R3, R5, RZ ;  /* 0x0000000503037210 */ /* 0x000fc60007ffe0ff */
[-C--:B------:R-:W-:Y:S02]  /*09d0*/  IMAD R7, R21, R22.reuse, R7 ;  /* 0x0000001615077224 */ /* 0x080fe400078e0207 */
[----:B------:R-:W-:-:S05]  /*09e0*/  IMAD.WIDE.U32 R4, R20, R22, R2 ;  /* 0x0000001614047225 */ /* 0x000fca00078e0002 */
[----:B------:R-:W-:-:S07]  /*09f0*/  IADD3 R5, PT, PT, R5, R7, RZ ;  /* 0x0000000705057210 */ /* 0x000fce0007ffe0ff */
.L_x_3:
[----:B------:R-:W-:Y:S05]  /*0a00*/  BRA.U !UP1, `(.L_x_2) ;  /* 0x0000000109ac7547 */ /* 0x000fea000b800000 */
[----:B------:R-:W-:Y:S02]  /*0a10*/  UISETP.NE.AND UP0, UPT, UR4, 0x1, UPT ;  /* 0x000000010400788c */ /* 0x000fe4000bf05270 */
[----:B------:R-:W-:-:S04]  /*0a20*/  ULOP3.LUT UR5, UR18, 0x1, URZ, 0xc0, !UPT ;  /* 0x0000000112057892 */ /* 0x000fc8000f8ec0ff */
[----:B------:R-:W-:-:S03]  /*0a30*/  UISETP.NE.U32.AND UP1, UPT, UR5, 0x1, UPT ;  /* 0x000000010500788c */ /* 0x000fc6000bf25070 */
        /* <DEDUP_REMOVED lines=18> */
[----:B------:R-:W-:Y:S01]  /*0b60*/  IADD3 R12, PT, PT, R12, 0x2, RZ ;  /* 0x000000020c0c7810 */ /* 0x000fe20007ffe0ff */
[----:B--2---:R-:W-:Y:S02]  /*0b70*/  IMAD R7, R7, R2, RZ ;  /* 0x0000000207077224 */ /* 0x004fe400078e02ff */
[----:B------:R-:W-:-:S04]  /*0b80*/  IMAD.WIDE.U32 R4, R2, R6, R4 ;  /* 0x0000000602047225 */ /* 0x000fc800078e0004 */
[----:B------:R-:W-:Y:S02]  /*0b90*/  IMAD R7, R3, R6, R7 ;  /* 0x0000000603077224 */ /* 0x000fe400078e0207 */
[----:B---3--:R-:W-:-:S03]  /*0ba0*/  IMAD R3, R9, R10, RZ ;  /* 0x0000000a09037224 */ /* 0x008fc600078e02ff */
[----:B------:R-:W-:Y:S01]  /*0bb0*/  IADD3 R5, PT, PT, R5, R7, RZ ;  /* 0x0000000705057210 */ /* 0x000fe20007ffe0ff */
[-C--:B------:R-:W-:Y:S02]  /*0bc0*/  IMAD R3, R11, R8.reuse, R3 ;  /* 0x000000080b037224 */ /* 0x080fe400078e0203 */
[----:B------:R-:W-:-:S05]  /*0bd0*/  IMAD.WIDE.U32 R4, R10, R8, R4 ;  /* 0x000000080a047225 */ /* 0x000fca00078e0004 */
[----:B------:R-:W-:-:S07]  /*0be0*/  IADD3 R5, PT, PT, R5, R3, RZ ;  /* 0x0000000305057210 */ /* 0x000fce0007ffe0ff */
.L_x_4:
[----:B------:R-:W-:Y:S05]  /*0bf0*/  BRA.U UP1, `(.L_x_2) ;  /* 0x0000000101307547 */ /* 0x000fea000b800000 */
[----:B------:R-:W1:Y:S01]  /*0c00*/  LDC.64 R2, c[0x0][0x380] ;  /* 0x0000e000ff027b82 */ /* 0x000e620000000a00 */
[----:B------:R-:W-:Y:S01]  /*0c10*/  IADD3 R9, PT, PT, R13, R12, RZ ;  /* 0x0000000c0d097210 */ /* 0x000fe20007ffe0ff */
[----:B------:R-:W-:-:S06]  /*0c20*/  IMAD R11, R12, UR18, R0 ;  /* 0x000000120c0b7c24 */ /* 0x000fcc000f8e0200 */
[----:B------:R-:W2:Y:S01]  /*0c30*/  LDC.64 R6, c[0x0][0x388] ;  /* 0x0000e200ff067b82 */ /* 0x000ea20000000a00 */
[----:B-1----:R-:W-:-:S06]  /*0c40*/  IMAD.WIDE.U32 R2, R9, 0x8, R2 ;  /* 0x0000000809027825 */ /* 0x002fcc00078e0002 */
[----:B0-----:R-:W3:Y:S01]  /*0c50*/  LDG.E.64 R2, desc[UR16][R2.64] ;  /* 0x0000001002027981 */ /* 0x001ee2000c1e1b00 */
[----:B--2---:R-:W-:-:S06]  /*0c60*/  IMAD.WIDE R6, R11, 0x8, R6 ;  /* 0x000000080b067825 */ /* 0x004fcc00078e0206 */
[----:B------:R-:W3:Y:S02]  /*0c70*/  LDG.E.64 R6, desc[UR16][R6.64] ;  /* 0x0000001006067981 */ /* 0x000ee4000c1e1b00 */
[----:B---3--:R-:W-:Y:S02]  /*0c80*/  IMAD R9, R7, R2, RZ ;  /* 0x0000000207097224 */ /* 0x008fe400078e02ff */
[----:B------:R-:W-:-:S04]  /*0c90*/  IMAD.WIDE.U32 R4, R2, R6, R4 ;  /* 0x0000000602047225 */ /* 0x000fc800078e0004 */
[----:B------:R-:W-:-:S05]  /*0ca0*/  IMAD R9, R3, R6, R9 ;  /* 0x0000000603097224 */ /* 0x000fca00078e0209 */
[----:B------:R-:W-:-:S07]  /*0cb0*/  IADD3 R5, PT, PT, R5, R9, RZ ;  /* 0x0000000905057210 */ /* 0x000fce0007ffe0ff */
.L_x_2:
[----:B------:R-:W1:Y:S01]  /*0cc0*/  LDC.64 R2, c[0x0][0x390] ;  /* 0x0000e400ff027b82 */ /* 0x000e620000000a00 */
[----:B------:R-:W-:-:S05]  /*0cd0*/  IADD3 R13, PT, PT, R0, R13, RZ ;  /* 0x0000000d000d7210 */ /* 0x000fca0007ffe0ff */
[----:B-1----:R-:W-:-:S05]  /*0ce0*/  IMAD.WIDE R2, R13, 0x8, R2 ;  /* 0x000000080d027825 */ /* 0x002fca00078e0202 */
[----:B0-----:R-:W-:Y:S01]  /*0cf0*/  STG.E.64 desc[UR16][R2.64], R4 ;  /* 0x0000000402007986 */ /* 0x001fe2000c101b10 */
[----:B------:R-:W-:Y:S05]  /*0d00*/  EXIT ;  /* 0x000000000000794d */ /* 0x000fea0003800000 */
.L_x_5:
[----:B------:R-:W-:-:S00]  /*0d10*/  BRA `(.L_x_5) ;  /* 0xfffffffc00fc7947 */ /* 0x000fc0000383ffff */
[----:B------:R-:W-:-:S00]  /*0d20*/  NOP ;  /* 0x0000000000007918 */ /* 0x000fc00000000000 */
        /* <DEDUP_REMOVED lines=13> */
.L_x_6:


//--------------------- .nv.shared.reserved.0     --------------------------
	.section	.nv.shared.reserved.0,"aw",@nobits
	.weak		__nv_reservedSMEM_offset_0_alias
	.size		__nv_reservedSMEM_offset_0_alias, 0, 64
	.other		__nv_reservedSMEM_offset_0_alias,@"STO_CUDA_RESERVED_SHARED STV_DEFAULT"
__nv_reservedSMEM_offset_0_alias:
	.zero		0
	.zero		64


//--------------------- .nv.constant0._Z3dotPlS_S_i --------------------------
	.section	.nv.constant0._Z3dotPlS_S_i,"a",@progbits
	.sectionflags	@""
	.align	4
.nv.constant0._Z3dotPlS_S_i:
	.zero		924


//--------------------- SYMBOLS --------------------------

	.type		.nv.reservedSmem.offset0,@object
	.size		.nv.reservedSmem.offset0,0x4
